	.headerflags	@"EF_CUDA_TEXMODE_UNIFIED EF_CUDA_64BIT_ADDRESS EF_CUDA_ACCELERATORS EF_CUDA_SM90 EF_CUDA_VIRTUAL_SM(EF_CUDA_SM90)"
	.elftype	@"ET_EXEC"


//--------------------- .nv.info                  --------------------------
	.section	.nv.info,"",@"SHT_CUDA_INFO"
	.align	4


	//----- nvinfo : EIATTR_REGCOUNT
	.align		4
        /*0000*/ 	.byte	0x04, 0x2f
        /*0002*/ 	.short	(.L_1 - .L_0)
	.align		4
.L_0:
        /*0004*/ 	.word	index@(triton_poi_fused_add_relu_threshold_backward_3)
        /*0008*/ 	.word	0x00000014


	//----- nvinfo : EIATTR_MIN_STACK_SIZE
	.align		4
.L_1:
        /*000c*/ 	.byte	0x04, 0x12
        /*000e*/ 	.short	(.L_3 - .L_2)
	.align		4
.L_2:
        /*0010*/ 	.word	index@(triton_poi_fused_add_relu_threshold_backward_3)
        /*0014*/ 	.word	0x00000000


	//----- nvinfo : EIATTR_FRAME_SIZE
	.align		4
.L_3:
        /*0018*/ 	.byte	0x04, 0x11
        /*001a*/ 	.short	(.L_5 - .L_4)
	.align		4
.L_4:
        /*001c*/ 	.word	index@(triton_poi_fused_add_relu_threshold_backward_3)
        /*0020*/ 	.word	0x00000000


	//----- nvinfo : EIATTR_MIN_STACK_SIZE
	.align		4
.L_5:
        /*0024*/ 	.byte	0x04, 0x12
        /*0026*/ 	.short	(.L_7 - .L_6)
	.align		4
.L_6:
        /*0028*/ 	.word	index@(triton_poi_fused_add_relu_threshold_backward_3)
        /*002c*/ 	.word	0x00000000
.L_7:


//--------------------- .nv.info.triton_poi_fused_add_relu_threshold_backward_3 --------------------------
	.section	.nv.info.triton_poi_fused_add_relu_threshold_backward_3,"",@"SHT_CUDA_INFO"
	.sectionflags	@""
	.align	4


	//----- nvinfo : EIATTR_CUDA_API_VERSION
	.align		4
        /*0000*/ 	.byte	0x04, 0x37
        /*0002*/ 	.short	(.L_9 - .L_8)
.L_8:
        /*0004*/ 	.word	0x0000007c


	//----- nvinfo : EIATTR_KPARAM_INFO
	.align		4
.L_9:
        /*0008*/ 	.byte	0x04, 0x17
        /*000a*/ 	.short	(.L_11 - .L_10)
.L_10:
        /*000c*/ 	.word	0x00000000
        /*0010*/ 	.short	0x0007
        /*0012*/ 	.short	0x0038
        /*0014*/ 	.byte	0x00, 0xf0, 0x11, 0x00


	//----- nvinfo : EIATTR_KPARAM_INFO
	.align		4
.L_11:
        /*0018*/ 	.byte	0x04, 0x17
        /*001a*/ 	.short	(.L_13 - .L_12)
.L_12:
        /*001c*/ 	.word	0x00000000
        /*0020*/ 	.short	0x0006
        /*0022*/ 	.short	0x0030
        /*0024*/ 	.byte	0x00, 0xf4, 0x21, 0x00


	//----- nvinfo : EIATTR_KPARAM_INFO
	.align		4
.L_13:
        /*0028*/ 	.byte	0x04, 0x17
        /*002a*/ 	.short	(.L_15 - .L_14)
.L_14:
        /*002c*/ 	.word	0x00000000
        /*0030*/ 	.short	0x0005
        /*0032*/ 	.short	0x0028
        /*0034*/ 	.byte	0x00, 0xf4, 0x21, 0x00


	//----- nvinfo : EIATTR_KPARAM_INFO
	.align		4
.L_15:
        /*0038*/ 	.byte	0x04, 0x17
        /*003a*/ 	.short	(.L_17 - .L_16)
.L_16:
        /*003c*/ 	.word	0x00000000
        /*0040*/ 	.short	0x0004
        /*0042*/ 	.short	0x0020
        /*0044*/ 	.byte	0x00, 0xf4, 0x21, 0x00


	//----- nvinfo : EIATTR_KPARAM_INFO
	.align		4
.L_17:
        /*0048*/ 	.byte	0x04, 0x17
        /*004a*/ 	.short	(.L_19 - .L_18)
.L_18:
        /*004c*/ 	.word	0x00000000
        /*0050*/ 	.short	0x0003
        /*0052*/ 	.short	0x0018
        /*0054*/ 	.byte	0x00, 0xf4, 0x21, 0x00


	//----- nvinfo : EIATTR_KPARAM_INFO
	.align		4
.L_19:
        /*0058*/ 	.byte	0x04, 0x17
        /*005a*/ 	.short	(.L_21 - .L_20)
.L_20:
        /*005c*/ 	.word	0x00000000
        /*0060*/ 	.short	0x0002
        /*0062*/ 	.short	0x0010
        /*0064*/ 	.byte	0x00, 0xf4, 0x21, 0x00


	//----- nvinfo : EIATTR_KPARAM_INFO
	.align		4
.L_21:
        /*0068*/ 	.byte	0x04, 0x17
        /*006a*/ 	.short	(.L_23 - .L_22)
.L_22:
        /*006c*/ 	.word	0x00000000
        /*0070*/ 	.short	0x0001
        /*0072*/ 	.short	0x0008
        /*0074*/ 	.byte	0x00, 0xf4, 0x21, 0x00


	//----- nvinfo : EIATTR_KPARAM_INFO
	.align		4
.L_23:
        /*0078*/ 	.byte	0x04, 0x17
        /*007a*/ 	.short	(.L_25 - .L_24)
.L_24:
        /*007c*/ 	.word	0x00000000
        /*0080*/ 	.short	0x0000
        /*0082*/ 	.short	0x0000
        /*0084*/ 	.byte	0x00, 0xf4, 0x21, 0x00


	//----- nvinfo : EIATTR_SPARSE_MMA_MASK
	.align		4
.L_25:
        /*0088*/ 	.byte	0x03, 0x50
        /*008a*/ 	.short	0x0000


	//----- nvinfo : EIATTR_MAXREG_COUNT
	.align		4
        /*008c*/ 	.byte	0x03, 0x1b
        /*008e*/ 	.short	0x00ff


	//----- nvinfo : EIATTR_EXIT_INSTR_OFFSETS
	.align		4
        /*0090*/ 	.byte	0x04, 0x1c
        /*0092*/ 	.short	(.L_27 - .L_26)


	//   ....[0]....
.L_26:
        /*0094*/ 	.word	0x00000340


	//   ....[1]....
        /*0098*/ 	.word	0x00000360


	//----- nvinfo : EIATTR_REQNTID
	.align		4
.L_27:
        /*009c*/ 	.byte	0x04, 0x10
        /*009e*/ 	.short	(.L_29 - .L_28)
.L_28:
        /*00a0*/ 	.word	0x00000020
        /*00a4*/ 	.word	0x00000001
        /*00a8*/ 	.word	0x00000001


	//----- nvinfo : EIATTR_CBANK_PARAM_SIZE
	.align		4
.L_29:
        /*00ac*/ 	.byte	0x03, 0x19
        /*00ae*/ 	.short	0x003c


	//----- nvinfo : EIATTR_PARAM_CBANK
	.align		4
        /*00b0*/ 	.byte	0x04, 0x0a
        /*00b2*/ 	.short	(.L_31 - .L_30)
	.align		4
.L_30:
        /*00b4*/ 	.word	index@(.nv.constant0.triton_poi_fused_add_relu_threshold_backward_3)
        /*00b8*/ 	.short	0x0210
        /*00ba*/ 	.short	0x003c


	//----- nvinfo : EIATTR_SW_WAR
	.align		4
.L_31:
        /*00bc*/ 	.byte	0x04, 0x36
        /*00be*/ 	.short	(.L_33 - .L_32)
.L_32:
        /*00c0*/ 	.word	0x00000008
.L_33:


//--------------------- .nv.callgraph             --------------------------
	.section	.nv.callgraph,"",@"SHT_CUDA_CALLGRAPH"
	.align	4
	.sectionentsize	8
	.align		4
        /*0000*/ 	.word	0x00000000
	.align		4
        /*0004*/ 	.word	0xffffffff
	.align		4
        /*0008*/ 	.word	0x00000000
	.align		4
        /*000c*/ 	.word	0xfffffffe
	.align		4
        /*0010*/ 	.word	0x00000000
	.align		4
        /*0014*/ 	.word	0xfffffffd
	.align		4
        /*0018*/ 	.word	0x00000000
	.align		4
        /*001c*/ 	.word	0xfffffffc


//--------------------- .text.triton_poi_fused_add_relu_threshold_backward_3 --------------------------
	.section	.text.triton_poi_fused_add_relu_threshold_backward_3,"ax",@progbits
	.align	128
        .global         triton_poi_fused_add_relu_threshold_backward_3
        .type           triton_poi_fused_add_relu_threshold_backward_3,@function
        .size           triton_poi_fused_add_relu_threshold_backward_3,(.L_x_1 - triton_poi_fused_add_relu_threshold_backward_3)
        .other          triton_poi_fused_add_relu_threshold_backward_3,@"STO_CUDA_ENTRY STV_DEFAULT"
triton_poi_fused_add_relu_threshold_backward_3:
.text.triton_poi_fused_add_relu_threshold_backward_3:
[----:B------:R-:W0:Y:S02]  /*0000*/  LDC R1, c[0x0][0x28] ;  /* 0x00000a00ff017b82 */ /* 0x000e240000000800 */
[----:B------:R-:W1:Y:S01]  /*0010*/  S2R R14, SR_TID.X ;  /* 0x00000000000e7919 */ /* 0x000e620000002100 */
[----:B------:R-:W2:Y:S01]  /*0020*/  LDC.64 R4, c[0x0][0x218] ;  /* 0x00008600ff047b82 */ /* 0x000ea20000000a00 */
[----:B------:R-:W-:Y:S01]  /*0030*/  IMAD.MOV.U32 R13, RZ, RZ, RZ ;  /* 0x000000ffff0d7224 */ /* 0x000fe200078e00ff */
[----:B------:R-:W-:Y:S01]  /*0040*/  ULDC.64 UR4, c[0x0][0x208] ;  /* 0x0000820000047ab9 */ /* 0x000fe20000000a00 */
[----:B------:R-:W3:Y:S05]  /*0050*/  S2R R11, SR_CTAID.X ;  /* 0x00000000000b7919 */ /* 0x000eea0000002500 */
[----:B------:R-:W4:Y:S01]  /*0060*/  LDC.64 R2, c[0x0][0x210] ;  /* 0x00008400ff027b82 */ /* 0x000f220000000a00 */
[----:B------:R-:W-:Y:S01]  /*0070*/  IMAD.MOV.U32 R10, RZ, RZ, RZ ;  /* 0x000000ffff0a7224 */ /* 0x000fe200078e00ff */
[----:B------:R-:W-:Y:S01]  /*0080*/  ULDC.64 UR6, c[0x0][0x230] ;  /* 0x00008c0000067ab9 */ /* 0x000fe20000000a00 */
[----:B------:R-:W-:Y:S01]  /*0090*/  ULDC.64 UR8, c[0x0][0x238] ;  /* 0x00008e0000087ab9 */ /* 0x000fe20000000a00 */
[----:B-1----:R-:W-:-:S02]  /*00a0*/  LOP3.LUT R0, R14, 0xf, RZ, 0xc0, !PT ;  /* 0x0000000f0e007812 */ /* 0x002fc400078ec0ff */
[----:B---3--:R-:W-:-:S03]  /*00b0*/  SHF.R.S32.HI R6, RZ, 0x1b, R11 ;  /* 0x0000001bff067819 */ /* 0x008fc6000001140b */
[----:B------:R-:W-:Y:S01]  /*00c0*/  IMAD R11, R11, 0x10, R0 ;  /* 0x000000100b0b7824 */ /* 0x000fe200078e0200 */
[----:B------:R-:W-:-:S03]  /*00d0*/  SGXT R0, R6, 0x1 ;  /* 0x000000010600781a */ /* 0x000fc60000000200 */
[C---:B----4-:R-:W-:Y:S01]  /*00e0*/  IMAD.WIDE R2, R11.reuse, 0x4, R2 ;  /* 0x000000040b027825 */ /* 0x050fe200078e0202 */
[----:B------:R-:W1:Y:S01]  /*00f0*/  LDC.64 R6, c[0x0][0x220] ;  /* 0x00008800ff067b82 */ /* 0x000e620000000a00 */
[----:B------:R-:W-:Y:S02]  /*0100*/  ISETP.GE.AND P0, PT, R11, 0x10, PT ;  /* 0x000000100b00780c */ /* 0x000fe40003f06270 */
[----:B------:R-:W-:-:S04]  /*0110*/  LEA.HI R0, R0, R11, RZ, 0x2 ;  /* 0x0000000b00007211 */ /* 0x000fc800078f10ff */
[----:B------:R-:W-:Y:S01]  /*0120*/  SHF.R.S32.HI R9, RZ, 0x2, R0 ;  /* 0x00000002ff097819 */ /* 0x000fe20000011400 */
[----:B------:R-:W-:-:S04]  /*0130*/  IMAD.MOV.U32 R0, RZ, RZ, RZ ;  /* 0x000000ffff007224 */ /* 0x000fc800078e00ff */
[----:B--2---:R-:W-:Y:S02]  /*0140*/  IMAD.WIDE R4, R9, 0x4, R4 ;  /* 0x0000000409047825 */ /* 0x004fe400078e0204 */
[----:B------:R-:W2:Y:S01]  /*0150*/  @!P0 LDG.E R0, desc[UR4][R2.64] ;  /* 0x0000000402008981 */ /* 0x000ea2000c1e1900 */
[----:B------:R-:W3:Y:S03]  /*0160*/  LDC.64 R8, c[0x0][0x228] ;  /* 0x00008a00ff087b82 */ /* 0x000ee60000000a00 */
[----:B------:R4:W2:Y:S01]  /*0170*/  @!P0 LDG.E.EL R13, desc[UR4][R4.64] ;  /* 0x00000004040d8981 */ /* 0x0008a2000c2e1900 */
[----:B-1----:R-:W-:-:S05]  /*0180*/  IMAD.WIDE R6, R11, 0x4, R6 ;  /* 0x000000040b067825 */ /* 0x002fca00078e0206 */
[----:B------:R1:W5:Y:S01]  /*0190*/  @!P0 LDG.E R10, desc[UR4][R6.64] ;  /* 0x00000004060a8981 */ /* 0x000362000c1e1900 */
[----:B------:R-:W-:Y:S02]  /*01a0*/  LOP3.LUT P0, RZ, R14, 0x10, RZ, 0xc0, !PT ;  /* 0x000000100eff7812 */ /* 0x000fe4000780c0ff */
[----:B----4-:R-:W-:Y:S02]  /*01b0*/  IADD3 R4, P4, R11, UR6, RZ ;  /* 0x000000060b047c10 */ /* 0x010fe4000ff9e0ff */
[C---:B------:R-:W-:Y:S02]  /*01c0*/  ISETP.LT.AND P0, PT, R11.reuse, 0x10, !P0 ;  /* 0x000000100b00780c */ /* 0x040fe40004701270 */
[----:B-1----:R-:W-:Y:S01]  /*01d0*/  IADD3 R6, P5, R11, UR8, RZ ;  /* 0x000000080b067c10 */ /* 0x002fe2000ffbe0ff */
[----:B---3--:R-:W-:-:S04]  /*01e0*/  IMAD.WIDE R2, R11, 0x4, R8 ;  /* 0x000000040b027825 */ /* 0x008fc800078e0208 */
[----:B--2---:R-:W-:Y:S01]  /*01f0*/  FADD R12, R13, R0 ;  /* 0x000000000d0c7221 */ /* 0x004fe20000000000 */
[----:B------:R-:W-:-:S04]  /*0200*/  FSETP.GEU.AND P1, PT, R0, -R13, PT ;  /* 0x8000000d0000720b */ /* 0x000fc80003f2e000 */
[----:B------:R-:W-:-:S04]  /*0210*/  FSEL R13, R12, RZ, P1 ;  /* 0x000000ff0c0d7208 */ /* 0x000fc80000800000 */
[C---:B------:R-:W-:Y:S01]  /*0220*/  FSETP.GTU.AND P2, PT, R13.reuse, RZ, PT ;  /* 0x000000ff0d00720b */ /* 0x040fe20003f4c000 */
[C---:B-----5:R-:W-:Y:S01]  /*0230*/  FADD R0, R13.reuse, R10 ;  /* 0x0000000a0d007221 */ /* 0x060fe20000000000 */
[----:B------:R-:W-:Y:S02]  /*0240*/  FSETP.GEU.AND P3, PT, R13, -R10, PT ;  /* 0x8000000a0d00720b */ /* 0x000fe40003f6e000 */
[----:B------:R-:W-:Y:S02]  /*0250*/  SEL R15, RZ, 0x1, P2 ;  /* 0x00000001ff0f7807 */ /* 0x000fe40001000000 */
[----:B------:R-:W-:Y:S02]  /*0260*/  FSEL R13, R0, RZ, P3 ;  /* 0x000000ff000d7208 */ /* 0x000fe40001800000 */
[----:B------:R-:W-:Y:S02]  /*0270*/  SHF.R.S32.HI R0, RZ, 0x1f, R11 ;  /* 0x0000001fff007819 */ /* 0x000fe4000001140b */
[----:B------:R-:W-:Y:S01]  /*0280*/  FSETP.GTU.AND P3, PT, R13, RZ, PT ;  /* 0x000000ff0d00720b */ /* 0x000fe20003f6c000 */
[----:B------:R1:W-:Y:S01]  /*0290*/  @P0 STG.E desc[UR4][R2.64], R13 ;  /* 0x0000000d02000986 */ /* 0x0003e2000c101904 */
[----:B------:R-:W-:Y:S01]  /*02a0*/  IADD3.X R5, R0, UR7, RZ, P4, !PT ;  /* 0x0000000700057c10 */ /* 0x000fe2000a7fe4ff */
[----:B------:R-:W-:Y:S01]  /*02b0*/  ULDC.64 UR6, c[0x0][0x240] ;  /* 0x0000900000067ab9 */ /* 0x000fe20000000a00 */
[----:B------:R-:W-:-:S02]  /*02c0*/  IADD3.X R7, R0, UR9, RZ, P5, !PT ;  /* 0x0000000900077c10 */ /* 0x000fc4000affe4ff */
[----:B------:R-:W-:Y:S01]  /*02d0*/  IADD3 R8, P2, R11, UR6, RZ ;  /* 0x000000060b087c10 */ /* 0x000fe2000ff5e0ff */
[----:B------:R1:W-:Y:S01]  /*02e0*/  @P0 STG.E.U8 desc[UR4][R4.64], R15 ;  /* 0x0000000f04000986 */ /* 0x0003e2000c101104 */
[----:B------:R-:W-:Y:S02]  /*02f0*/  SEL R11, RZ, 0x1, P3 ;  /* 0x00000001ff0b7807 */ /* 0x000fe40001800000 */
[----:B------:R-:W-:Y:S02]  /*0300*/  FSETP.GTU.AND P1, PT, R10, RZ, PT ;  /* 0x000000ff0a00720b */ /* 0x000fe40003f2c000 */
[----:B------:R-:W-:Y:S01]  /*0310*/  IADD3.X R9, R0, UR7, RZ, P2, !PT ;  /* 0x0000000700097c10 */ /* 0x000fe200097fe4ff */
[----:B------:R1:W-:Y:S01]  /*0320*/  @P0 STG.E.U8 desc[UR4][R6.64], R11 ;  /* 0x0000000b06000986 */ /* 0x0003e2000c101104 */
[----:B------:R-:W-:Y:S01]  /*0330*/  SEL R17, RZ, 0x1, P1 ;  /* 0x00000001ff117807 */ /* 0x000fe20000800000 */
[----:B------:R-:W-:Y:S08]  /*0340*/  @!P0 EXIT ;  /* 0x000000000000894d */ /* 0x000ff00003800000 */
[----:B------:R-:W-:Y:S01]  /*0350*/  STG.E.U8 desc[UR4][R8.64], R17 ;  /* 0x0000001108007986 */ /* 0x000fe2000c101104 */
[----:B------:R-:W-:Y:S05]  /*0360*/  EXIT ;  /* 0x000000000000794d */ /* 0x000fea0003800000 */
.L_x_0:
[----:B------:R-:W-:-:S00]  /*0370*/  BRA `(.L_x_0) ;  /* 0xfffffffc00fc7947 */ /* 0x000fc0000383ffff */
[----:B------:R-:W-:-:S00]  /*0380*/  NOP ;  /* 0x0000000000007918 */ /* 0x000fc00000000000 */
[----:B------:R-:W-:-:S00]  /*0390*/  NOP ;  /* 0x0000000000007918 */ /* 0x000fc00000000000 */
[----:B------:R-:W-:-:S00]  /*03a0*/  NOP ;  /* 0x0000000000007918 */ /* 0x000fc00000000000 */
[----:B------:R-:W-:-:S00]  /*03b0*/  NOP ;  /* 0x0000000000007918 */ /* 0x000fc00000000000 */
[----:B------:R-:W-:-:S00]  /*03c0*/  NOP ;  /* 0x0000000000007918 */ /* 0x000fc00000000000 */
[----:B------:R-:W-:-:S00]  /*03d0*/  NOP ;  /* 0x0000000000007918 */ /* 0x000fc00000000000 */
[----:B------:R-:W-:-:S00]  /*03e0*/  NOP ;  /* 0x0000000000007918 */ /* 0x000fc00000000000 */
[----:B------:R-:W-:-:S00]  /*03f0*/  NOP ;  /* 0x0000000000007918 */ /* 0x000fc00000000000 */
.L_x_1:


//--------------------- .nv.constant0.triton_poi_fused_add_relu_threshold_backward_3 --------------------------
	.section	.nv.constant0.triton_poi_fused_add_relu_threshold_backward_3,"a",@progbits
	.sectionflags	@""
	.align	4
.nv.constant0.triton_poi_fused_add_relu_threshold_backward_3:
	.zero		588
